//
// Generated by NVIDIA NVVM Compiler
//
// Compiler Build ID: CL-36424714
// Cuda compilation tools, release 13.0, V13.0.88
// Based on NVVM 20.0.0
//

.version 9.0
.target sm_100
.address_size 64

	// .globl	_Z5add2diiPiS_S_

.visible .entry _Z5add2diiPiS_S_(
	.param .u32 _Z5add2diiPiS_S__param_0,
	.param .u32 _Z5add2diiPiS_S__param_1,
	.param .u64 .ptr .align 1 _Z5add2diiPiS_S__param_2,
	.param .u64 .ptr .align 1 _Z5add2diiPiS_S__param_3,
	.param .u64 .ptr .align 1 _Z5add2diiPiS_S__param_4
)
{
	.reg .pred 	%p<4>;
	.reg .b32 	%r<17>;
	.reg .b64 	%rd<11>;

	ld.param.u32 	%r3, [_Z5add2diiPiS_S__param_0];
	ld.param.u32 	%r4, [_Z5add2diiPiS_S__param_1];
	ld.param.u64 	%rd1, [_Z5add2diiPiS_S__param_2];
	ld.param.u64 	%rd2, [_Z5add2diiPiS_S__param_3];
	ld.param.u64 	%rd3, [_Z5add2diiPiS_S__param_4];
	mov.u32 	%r6, %tid.x;
	mov.u32 	%r7, %ctaid.x;
	mov.u32 	%r8, %ntid.x;
	mad.lo.s32 	%r1, %r7, %r8, %r6;
	mov.u32 	%r9, %tid.y;
	mov.u32 	%r10, %ctaid.y;
	mov.u32 	%r11, %ntid.y;
	mad.lo.s32 	%r12, %r10, %r11, %r9;
	setp.ge.s32 	%p1, %r1, %r3;
	setp.ge.s32 	%p2, %r12, %r4;
	or.pred  	%p3, %p1, %p2;
	@%p3 bra 	$L__BB0_2;
	cvta.to.global.u64 	%rd4, %rd1;
	cvta.to.global.u64 	%rd5, %rd2;
	cvta.to.global.u64 	%rd6, %rd3;
	mad.lo.s32 	%r13, %r12, %r3, %r1;
	mul.wide.s32 	%rd7, %r13, 4;
	add.s64 	%rd8, %rd4, %rd7;
	ld.global.u32 	%r14, [%rd8];
	add.s64 	%rd9, %rd5, %rd7;
	ld.global.u32 	%r15, [%rd9];
	add.s32 	%r16, %r15, %r14;
	add.s64 	%rd10, %rd6, %rd7;
	st.global.u32 	[%rd10], %r16;
$L__BB0_2:
	ret;

}


// ===== COMPILED SASS (sm_100) =====

	.target	sm_100

	.elftype	@"ET_EXEC"


//--------------------- .note.nv.tkinfo           --------------------------
	.section	.note.nv.tkinfo,"",@"SHT_NOTE"
	.sectionflags	@"SHF_NOTE_NV_TKINFO"
	.tkinfo
        /*0018*/ 	.word	0x00000002
        /*0030*/ 	.string	""
        /*0030*/ 	.string	"ptxas"
        /*0030*/ 	.string	"Cuda compilation tools, release 13.0, V13.0.88"
        /*0030*/ 	.string	"Build cuda_13.0.r13.0/compiler.36424714_0"
        /*0030*/ 	.string	"-arch sm_100 -m 64 "



//--------------------- .note.nv.cuinfo           --------------------------
	.section	.note.nv.cuinfo,"",@"SHT_NOTE"
	.sectionflags	@"SHF_NOTE_NV_CUINFO"
        /*0018*/ 	.short	0x0002
        /*001a*/ 	.short	0x0064
        /*001c*/ 	.short	0x0082
	.zero		2


//--------------------- .nv.info                  --------------------------
	.section	.nv.info,"",@"SHT_CUDA_INFO"
	.align	4


	//----- nvinfo : EIATTR_REGCOUNT
	.align		4
        /*0000*/ 	.byte	0x04, 0x2f
        /*0002*/ 	.short	(.L_1 - .L_0)
	.align		4
.L_0:
        /*0004*/ 	.word	index@(_Z5add2diiPiS_S_)
        /*0008*/ 	.word	0x0000000c


	//----- nvinfo : EIATTR_FRAME_SIZE
	.align		4
.L_1:
        /*000c*/ 	.byte	0x04, 0x11
        /*000e*/ 	.short	(.L_3 - .L_2)
	.align		4
.L_2:
        /*0010*/ 	.word	index@(_Z5add2diiPiS_S_)
        /*0014*/ 	.word	0x00000000


	//----- nvinfo : EIATTR_MIN_STACK_SIZE
	.align		4
.L_3:
        /*0018*/ 	.byte	0x04, 0x12
        /*001a*/ 	.short	(.L_5 - .L_4)
	.align		4
.L_4:
        /*001c*/ 	.word	index@(_Z5add2diiPiS_S_)
        /*0020*/ 	.word	0x00000000
.L_5:


//--------------------- .nv.compat                --------------------------
	.section	.nv.compat,"",@"SHT_CUDA_COMPAT_INFO"
	.align	4
        /*0000*/ 	.byte	0x02, 0x09, 0x00, 0x00, 0x02, 0x02, 0x01, 0x00, 0x02, 0x05, 0x05, 0x00, 0x03, 0x07, 0x01, 0x01
        /*0010*/ 	.byte	0x02, 0x03, 0x00, 0x00, 0x02, 0x06, 0x01, 0x00, 0x04, 0x0b, 0x08, 0x00, 0x09, 0x00, 0x00, 0x00
        /*0020*/ 	.byte	0x00, 0x00, 0x00, 0x00


//--------------------- .nv.info._Z5add2diiPiS_S_ --------------------------
	.section	.nv.info._Z5add2diiPiS_S_,"",@"SHT_CUDA_INFO"
	.sectionflags	@""
	.align	4


	//----- nvinfo : EIATTR_CUDA_API_VERSION
	.align		4
        /*0000*/ 	.byte	0x04, 0x37
        /*0002*/ 	.short	(.L_7 - .L_6)
.L_6:
        /*0004*/ 	.word	0x00000082


	//----- nvinfo : EIATTR_KPARAM_INFO
	.align		4
.L_7:
        /*0008*/ 	.byte	0x04, 0x17
        /*000a*/ 	.short	(.L_9 - .L_8)
.L_8:
        /*000c*/ 	.word	0x00000000
        /*0010*/ 	.short	0x0004
        /*0012*/ 	.short	0x0018
        /*0014*/ 	.byte	0x00, 0xf5, 0x21, 0x00


	//----- nvinfo : EIATTR_KPARAM_INFO
	.align		4
.L_9:
        /*0018*/ 	.byte	0x04, 0x17
        /*001a*/ 	.short	(.L_11 - .L_10)
.L_10:
        /*001c*/ 	.word	0x00000000
        /*0020*/ 	.short	0x0003
        /*0022*/ 	.short	0x0010
        /*0024*/ 	.byte	0x00, 0xf5, 0x21, 0x00


	//----- nvinfo : EIATTR_KPARAM_INFO
	.align		4
.L_11:
        /*0028*/ 	.byte	0x04, 0x17
        /*002a*/ 	.short	(.L_13 - .L_12)
.L_12:
        /*002c*/ 	.word	0x00000000
        /*0030*/ 	.short	0x0002
        /*0032*/ 	.short	0x0008
        /*0034*/ 	.byte	0x00, 0xf5, 0x21, 0x00


	//----- nvinfo : EIATTR_KPARAM_INFO
	.align		4
.L_13:
        /*0038*/ 	.byte	0x04, 0x17
        /*003a*/ 	.short	(.L_15 - .L_14)
.L_14:
        /*003c*/ 	.word	0x00000000
        /*0040*/ 	.short	0x0001
        /*0042*/ 	.short	0x0004
        /*0044*/ 	.byte	0x00, 0xf0, 0x11, 0x00


	//----- nvinfo : EIATTR_KPARAM_INFO
	.align		4
.L_15:
        /*0048*/ 	.byte	0x04, 0x17
        /*004a*/ 	.short	(.L_17 - .L_16)
.L_16:
        /*004c*/ 	.word	0x00000000
        /*0050*/ 	.short	0x0000
        /*0052*/ 	.short	0x0000
        /*0054*/ 	.byte	0x00, 0xf0, 0x11, 0x00


	//----- nvinfo : EIATTR_SPARSE_MMA_MASK
	.align		4
.L_17:
        /*0058*/ 	.byte	0x03, 0x50
        /*005a*/ 	.short	0x0000


	//----- nvinfo : EIATTR_MAXREG_COUNT
	.align		4
        /*005c*/ 	.byte	0x03, 0x1b
        /*005e*/ 	.short	0x00ff


	//----- nvinfo : EIATTR_MERCURY_ISA_VERSION
	.align		4
        /*0060*/ 	.byte	0x03, 0x5f
        /*0062*/ 	.short	0x0101


	//----- nvinfo : EIATTR_VRC_CTA_INIT_COUNT
	.align		4
        /*0064*/ 	.byte	0x02, 0x4a
	.zero		1
	.zero		1


	//----- nvinfo : EIATTR_EXIT_INSTR_OFFSETS
	.align		4
        /*0068*/ 	.byte	0x04, 0x1c
        /*006a*/ 	.short	(.L_19 - .L_18)


	//   ....[0]....
.L_18:
        /*006c*/ 	.word	0x000000c0


	//   ....[1]....
        /*0070*/ 	.word	0x00000190


	//----- nvinfo : EIATTR_CBANK_PARAM_SIZE
	.align		4
.L_19:
        /*0074*/ 	.byte	0x03, 0x19
        /*0076*/ 	.short	0x0020


	//----- nvinfo : EIATTR_PARAM_CBANK
	.align		4
        /*0078*/ 	.byte	0x04, 0x0a
        /*007a*/ 	.short	(.L_21 - .L_20)
	.align		4
.L_20:
        /*007c*/ 	.word	index@(.nv.constant0._Z5add2diiPiS_S_)
        /*0080*/ 	.short	0x0380
        /*0082*/ 	.short	0x0020


	//----- nvinfo : EIATTR_SW_WAR
	.align		4
.L_21:
        /*0084*/ 	.byte	0x04, 0x36
        /*0086*/ 	.short	(.L_23 - .L_22)
.L_22:
        /*0088*/ 	.word	0x00000008
.L_23:


//--------------------- .nv.callgraph             --------------------------
	.section	.nv.callgraph,"",@"SHT_CUDA_CALLGRAPH"
	.align	4
	.sectionentsize	8
	.align		4
        /*0000*/ 	.word	0x00000000
	.align		4
        /*0004*/ 	.word	0xffffffff
	.align		4
        /*0008*/ 	.word	0x00000000
	.align		4
        /*000c*/ 	.word	0xfffffffe
	.align		4
        /*0010*/ 	.word	0x00000000
	.align		4
        /*0014*/ 	.word	0xfffffffd
	.align		4
        /*0018*/ 	.word	0x00000000
	.align		4
        /*001c*/ 	.word	0xfffffffc


//--------------------- .text._Z5add2diiPiS_S_    --------------------------
	.section	.text._Z5add2diiPiS_S_,"ax",@progbits
	.align	128
        .global         _Z5add2diiPiS_S_
        .type           _Z5add2diiPiS_S_,@function
        .size           _Z5add2diiPiS_S_,(.L_x_1 - _Z5add2diiPiS_S_)
        .other          _Z5add2diiPiS_S_,@"STO_CUDA_ENTRY STV_DEFAULT"
_Z5add2diiPiS_S_:
.text._Z5add2diiPiS_S_:
[----:B------:R-:W-:Y:S01]  /*0000*/  LDC R1, c[0x0][0x37c] ;  /* 0x0000df00ff017b82 */ /* 0x000fe20000000800 */
[----:B------:R-:W0:Y:S07]  /*0010*/  S2R R7, SR_TID.Y ;  /* 0x0000000000077919 */ /* 0x000e2e0000002200 */
[----:B------:R-:W1:Y:S01]  /*0020*/  LDC R3, c[0x0][0x360] ;  /* 0x0000d800ff037b82 */ /* 0x000e620000000800 */
[----:B------:R-:W2:Y:S01]  /*0030*/  LDCU.64 UR6, c[0x0][0x380] ;  /* 0x00007000ff0677ac */ /* 0x000ea20008000a00 */
[----:B------:R-:W1:Y:S06]  /*0040*/  S2R R0, SR_TID.X ;  /* 0x0000000000007919 */ /* 0x000e6c0000002100 */
[----:B------:R-:W0:Y:S08]  /*0050*/  S2UR UR5, SR_CTAID.Y ;  /* 0x00000000000579c3 */ /* 0x000e300000002600 */
[----:B------:R-:W0:Y:S08]  /*0060*/  LDC R2, c[0x0][0x364] ;  /* 0x0000d900ff027b82 */ /* 0x000e300000000800 */
[----:B------:R-:W1:Y:S01]  /*0070*/  S2UR UR4, SR_CTAID.X ;  /* 0x00000000000479c3 */ /* 0x000e620000002500 */
[----:B0-----:R-:W-:-:S05]  /*0080*/  IMAD R7, R2, UR5, R7 ;  /* 0x0000000502077c24 */ /* 0x001fca000f8e0207 */
[----:B--2---:R-:W-:Y:S01]  /*0090*/  ISETP.GE.AND P0, PT, R7, UR7, PT ;  /* 0x0000000707007c0c */ /* 0x004fe2000bf06270 */
[----:B-1----:R-:W-:-:S05]  /*00a0*/  IMAD R0, R3, UR4, R0 ;  /* 0x0000000403007c24 */ /* 0x002fca000f8e0200 */
[----:B------:R-:W-:-:S13]  /*00b0*/  ISETP.GE.OR P0, PT, R0, UR6, P0 ;  /* 0x0000000600007c0c */ /* 0x000fda0008706670 */
[----:B------:R-:W-:Y:S05]  /*00c0*/  @P0 EXIT ;  /* 0x000000000000094d */ /* 0x000fea0003800000 */
[----:B------:R-:W0:Y:S01]  /*00d0*/  LDC.64 R2, c[0x0][0x388] ;  /* 0x0000e200ff027b82 */ /* 0x000e220000000a00 */
[----:B------:R-:W1:Y:S01]  /*00e0*/  LDCU.64 UR4, c[0x0][0x358] ;  /* 0x00006b00ff0477ac */ /* 0x000e620008000a00 */
[----:B------:R-:W-:-:S06]  /*00f0*/  IMAD R9, R7, UR6, R0 ;  /* 0x0000000607097c24 */ /* 0x000fcc000f8e0200 */
[----:B------:R-:W2:Y:S08]  /*0100*/  LDC.64 R4, c[0x0][0x390] ;  /* 0x0000e400ff047b82 */ /* 0x000eb00000000a00 */
[----:B------:R-:W3:Y:S01]  /*0110*/  LDC.64 R6, c[0x0][0x398] ;  /* 0x0000e600ff067b82 */ /* 0x000ee20000000a00 */
[----:B0-----:R-:W-:-:S06]  /*0120*/  IMAD.WIDE R2, R9, 0x4, R2 ;  /* 0x0000000409027825 */ /* 0x001fcc00078e0202 */
[----:B-1----:R-:W4:Y:S01]  /*0130*/  LDG.E R2, desc[UR4][R2.64] ;  /* 0x0000000402027981 */ /* 0x002f22000c1e1900 */
[----:B--2---:R-:W-:-:S06]  /*0140*/  IMAD.WIDE R4, R9, 0x4, R4 ;  /* 0x0000000409047825 */ /* 0x004fcc00078e0204 */
[----:B------:R-:W4:Y:S01]  /*0150*/  LDG.E R5, desc[UR4][R4.64] ;  /* 0x0000000404057981 */ /* 0x000f22000c1e1900 */
[----:B---3--:R-:W-:Y:S01]  /*0160*/  IMAD.WIDE R6, R9, 0x4, R6 ;  /* 0x0000000409067825 */ /* 0x008fe200078e0206 */
[----:B----4-:R-:W-:-:S05]  /*0170*/  IADD3 R9, PT, PT, R2, R5, RZ ;  /* 0x0000000502097210 */ /* 0x010fca0007ffe0ff */
[----:B------:R-:W-:Y:S01]  /*0180*/  STG.E desc[UR4][R6.64], R9 ;  /* 0x0000000906007986 */ /* 0x000fe2000c101904 */
[----:B------:R-:W-:Y:S05]  /*0190*/  EXIT ;  /* 0x000000000000794d */ /* 0x000fea0003800000 */
.L_x_0:
[----:B------:R-:W-:-:S00]  /*01a0*/  BRA `(.L_x_0) ;  /* 0xfffffffc00fc7947 */ /* 0x000fc0000383ffff */
[----:B------:R-:W-:-:S00]  /*01b0*/  NOP ;  /* 0x0000000000007918 */ /* 0x000fc00000000000 */
        /* <DEDUP_REMOVED lines=12> */
.L_x_1:


//--------------------- .nv.shared.reserved.0     --------------------------
	.section	.nv.shared.reserved.0,"aw",@nobits
	.weak		__nv_reservedSMEM_offset_0_alias
	.size		__nv_reservedSMEM_offset_0_alias, 0, 64
	.other		__nv_reservedSMEM_offset_0_alias,@"STO_CUDA_RESERVED_SHARED STV_DEFAULT"
__nv_reservedSMEM_offset_0_alias:
	.zero		0
	.zero		64


//--------------------- .nv.constant0._Z5add2diiPiS_S_ --------------------------
	.section	.nv.constant0._Z5add2diiPiS_S_,"a",@progbits
	.sectionflags	@""
	.align	4
.nv.constant0._Z5add2diiPiS_S_:
	.zero		928


//--------------------- SYMBOLS --------------------------

	.type		.nv.reservedSmem.offset0,@object
	.size		.nv.reservedSmem.offset0,0x4
